	.headerflags	@"EF_CUDA_TEXMODE_UNIFIED EF_CUDA_64BIT_ADDRESS EF_CUDA_SM86 EF_CUDA_VIRTUAL_SM(EF_CUDA_SM86)"
	.elftype	@"ET_EXEC"


//--------------------- .nv.info                  --------------------------
	.section	.nv.info,"",@"SHT_CUDA_INFO"
	.align	4


	//----- nvinfo : EIATTR_REGCOUNT
	.align		4
        /*0000*/ 	.byte	0x04, 0x2f
        /*0002*/ 	.short	(.L_1 - .L_0)
	.align		4
.L_0:
        /*0004*/ 	.word	index@(triton_mm)
        /*0008*/ 	.word	0x00000050


	//----- nvinfo : EIATTR_MAX_STACK_SIZE
	.align		4
.L_1:
        /*000c*/ 	.byte	0x04, 0x23
        /*000e*/ 	.short	(.L_3 - .L_2)
	.align		4
.L_2:
        /*0010*/ 	.word	index@(triton_mm)
        /*0014*/ 	.word	0x00000000


	//----- nvinfo : EIATTR_MIN_STACK_SIZE
	.align		4
.L_3:
        /*0018*/ 	.byte	0x04, 0x12
        /*001a*/ 	.short	(.L_5 - .L_4)
	.align		4
.L_4:
        /*001c*/ 	.word	index@(triton_mm)
        /*0020*/ 	.word	0x00000000


	//----- nvinfo : EIATTR_FRAME_SIZE
	.align		4
.L_5:
        /*0024*/ 	.byte	0x04, 0x11
        /*0026*/ 	.short	(.L_7 - .L_6)
	.align		4
.L_6:
        /*0028*/ 	.word	index@(triton_mm)
        /*002c*/ 	.word	0x00000000
.L_7:


//--------------------- .nv.info.triton_mm        --------------------------
	.section	.nv.info.triton_mm,"",@"SHT_CUDA_INFO"
	.align	4


	//----- nvinfo : EIATTR_CUDA_API_VERSION
	.align		4
        /*0000*/ 	.byte	0x04, 0x37
        /*0002*/ 	.short	(.L_9 - .L_8)
.L_8:
        /*0004*/ 	.word	0x0000007b


	//----- nvinfo : EIATTR_SW2861232_WAR
	.align		4
.L_9:
        /*0008*/ 	.byte	0x01, 0x35
	.zero		2


	//----- nvinfo : EIATTR_PARAM_CBANK
	.align		4
        /*000c*/ 	.byte	0x04, 0x0a
        /*000e*/ 	.short	(.L_11 - .L_10)
	.align		4
.L_10:
        /*0010*/ 	.word	index@(.nv.constant0.triton_mm)
        /*0014*/ 	.short	0x0160
        /*0016*/ 	.short	0x001c


	//----- nvinfo : EIATTR_CBANK_PARAM_SIZE
	.align		4
.L_11:
        /*0018*/ 	.byte	0x03, 0x19
        /*001a*/ 	.short	0x001c


	//----- nvinfo : EIATTR_KPARAM_INFO
	.align		4
        /*001c*/ 	.byte	0x04, 0x17
        /*001e*/ 	.short	(.L_13 - .L_12)
.L_12:
        /*0020*/ 	.word	0x00000000
        /*0024*/ 	.short	0x0003
        /*0026*/ 	.short	0x0018
        /*0028*/ 	.byte	0x00, 0xf0, 0x11, 0x00


	//----- nvinfo : EIATTR_KPARAM_INFO
	.align		4
.L_13:
        /*002c*/ 	.byte	0x04, 0x17
        /*002e*/ 	.short	(.L_15 - .L_14)
.L_14:
        /*0030*/ 	.word	0x00000000
        /*0034*/ 	.short	0x0002
        /*0036*/ 	.short	0x0010
        /*0038*/ 	.byte	0x00, 0xf0, 0x21, 0x00


	//----- nvinfo : EIATTR_KPARAM_INFO
	.align		4
.L_15:
        /*003c*/ 	.byte	0x04, 0x17
        /*003e*/ 	.short	(.L_17 - .L_16)
.L_16:
        /*0040*/ 	.word	0x00000000
        /*0044*/ 	.short	0x0001
        /*0046*/ 	.short	0x0008
        /*0048*/ 	.byte	0x00, 0xf0, 0x21, 0x00


	//----- nvinfo : EIATTR_KPARAM_INFO
	.align		4
.L_17:
        /*004c*/ 	.byte	0x04, 0x17
        /*004e*/ 	.short	(.L_19 - .L_18)
.L_18:
        /*0050*/ 	.word	0x00000000
        /*0054*/ 	.short	0x0000
        /*0056*/ 	.short	0x0000
        /*0058*/ 	.byte	0x00, 0xf0, 0x21, 0x00


	//----- nvinfo : EIATTR_MAXREG_COUNT
	.align		4
.L_19:
        /*005c*/ 	.byte	0x03, 0x1b
        /*005e*/ 	.short	0x00ff


	//----- nvinfo : EIATTR_EXIT_INSTR_OFFSETS
	.align		4
        /*0060*/ 	.byte	0x04, 0x1c
        /*0062*/ 	.short	(.L_21 - .L_20)


	//   ....[0]....
.L_20:
        /*0064*/ 	.word	0x00000040


	//   ....[1]....
        /*0068*/ 	.word	0x000020d0


	//   ....[2]....
        /*006c*/ 	.word	0x00002120


	//----- nvinfo : EIATTR_MAX_THREADS
	.align		4
.L_21:
        /*0070*/ 	.byte	0x04, 0x05
        /*0072*/ 	.short	(.L_23 - .L_22)
.L_22:
        /*0074*/ 	.word	0x00000040
        /*0078*/ 	.word	0x00000001
        /*007c*/ 	.word	0x00000001
.L_23:


//--------------------- .nv.rel.action            --------------------------
	.section	.nv.rel.action,"",@"SHT_CUDA_RELOCINFO"
	.align	8
	.sectionentsize	8
        /*0000*/ 	.byte	0x73, 0x00, 0x00, 0x00, 0x00, 0x00, 0x00, 0x00, 0x00, 0x00, 0x00, 0x11, 0x25, 0x00, 0x05, 0x36


//--------------------- .nv.constant0.triton_mm   --------------------------
	.section	.nv.constant0.triton_mm,"a",@progbits
	.align	4
.nv.constant0.triton_mm:
	.zero		380


//--------------------- .text.triton_mm           --------------------------
	.section	.text.triton_mm,"ax",@progbits
	.sectionflags	@"SHF_BARRIERS=1"
	.sectioninfo	@"SHI_REGISTERS=80"
	.align	128
        .global         triton_mm
        .type           triton_mm,@function
        .size           triton_mm,(.L_x_3 - triton_mm)
        .other          triton_mm,@"STO_CUDA_ENTRY STV_DEFAULT"
triton_mm:
.text.triton_mm:
[----:B------:R-:W-:-:S02]  /*0000*/  MOV R1, c[0x0][0x28] ;  /* 0x00000a0000017a02 */ /* 0x000fc40000000f00 */
[----:B------:R-:W-:-:S05]  /*0010*/  MOV R2, c[0x0][0x178] ;  /* 0x00005e0000027a02 */ /* 0x000fca0000000f00 */
[----:B------:R-:W-:-:S05]  /*0020*/  IMAD R0, R2, 0x2198, RZ ;  /* 0x0000219802007824 */ /* 0x000fca00078e02ff */
[----:B------:R-:W-:-:S13]  /*0030*/  ISETP.NE.AND P0, PT, R0, RZ, PT ;  /* 0x000000ff0000720c */ /* 0x000fda0003f05270 */
[----:B------:R-:W-:Y:S05]  /*0040*/  @!P0 EXIT ;  /* 0x000000000000894d */ /* 0x000fea0003800000 */
[----:B------:R-:W0:Y:S01]  /*0050*/  S2R R13, SR_CTAID.X ;  /* 0x00000000000d7919 */ /* 0x000e220000002500 */
[----:B------:R-:W-:Y:S01]  /*0060*/  IMAD R2, R2, 0x32, RZ ;  /* 0x0000003202027824 */ /* 0x000fe200078e02ff */
[----:B------:R-:W-:Y:S01]  /*0070*/  CS2R R52, SRZ ;  /* 0x0000000000347805 */ /* 0x000fe2000001ff00 */
[----:B------:R-:W-:Y:S01]  /*0080*/  CS2R R54, SRZ ;  /* 0x0000000000367805 */ /* 0x000fe2000001ff00 */
[----:B------:R-:W-:Y:S01]  /*0090*/  CS2R R16, SRZ ;  /* 0x0000000000107805 */ /* 0x000fe2000001ff00 */
[----:B------:R-:W-:Y:S01]  /*00a0*/  CS2R R18, SRZ ;  /* 0x0000000000127805 */ /* 0x000fe2000001ff00 */
[----:B------:R-:W-:Y:S01]  /*00b0*/  IADD3 R0, R2, 0x1f, RZ ;  /* 0x0000001f02007810 */ /* 0x000fe20007ffe0ff */
[----:B------:R-:W-:-:S03]  /*00c0*/  ULDC.64 UR6, c[0x0][0x118] ;  /* 0x0000460000067ab9 */ /* 0x000fc60000000a00 */
[----:B------:R-:W-:-:S04]  /*00d0*/  SHF.R.S32.HI R3, RZ, 0x1f, R0 ;  /* 0x0000001fff037819 */ /* 0x000fc80000011400 */
[----:B------:R-:W-:Y:S01]  /*00e0*/  LEA.HI R3, R3, R0, RZ, 0x5 ;  /* 0x0000000003037211 */ /* 0x000fe200078f28ff */
[C---:B0-----:R-:W-:Y:S01]  /*00f0*/  IMAD.HI R4, R13.reuse, 0x2aaaaaab, RZ ;  /* 0x2aaaaaab0d047827 */ /* 0x041fe200078e02ff */
[----:B------:R-:W-:Y:S02]  /*0100*/  IABS R9, R13 ;  /* 0x0000000d00097213 */ /* 0x000fe40000000000 */
[----:B------:R-:W-:Y:S02]  /*0110*/  ISETP.GE.AND P2, PT, R13, RZ, PT ;  /* 0x000000ff0d00720c */ /* 0x000fe40003f46270 */
[----:B------:R-:W-:-:S04]  /*0120*/  SHF.R.U32.HI R5, RZ, 0x1f, R4 ;  /* 0x0000001fff057819 */ /* 0x000fc80000011604 */
[----:B------:R-:W-:-:S04]  /*0130*/  LEA.HI.SX32 R6, R4, R5, 0x1d ;  /* 0x0000000504067211 */ /* 0x000fc800078feaff */
[C---:B------:R-:W-:Y:S01]  /*0140*/  SHF.L.U32 R0, R6.reuse, 0x3, RZ ;  /* 0x0000000306007819 */ /* 0x040fe200000006ff */
[----:B------:R-:W-:-:S03]  /*0150*/  IMAD R11, R6, -0x30, R13 ;  /* 0xffffffd0060b7824 */ /* 0x000fc600078e020d */
[----:B------:R-:W-:Y:S02]  /*0160*/  LEA.HI.SX32 R3, R3, -R0, 0x1b ;  /* 0x8000000003037211 */ /* 0x000fe400078fdaff */
[----:B------:R-:W-:Y:S02]  /*0170*/  IABS R6, R11 ;  /* 0x0000000b00067213 */ /* 0x000fe40000000000 */
[----:B------:R-:W-:-:S04]  /*0180*/  IMNMX R8, R3, 0x8, PT ;  /* 0x0000000803087817 */ /* 0x000fc80003800200 */
[-C--:B------:R-:W-:Y:S02]  /*0190*/  IABS R12, R8.reuse ;  /* 0x00000008000c7213 */ /* 0x080fe40000000000 */
[----:B------:R-:W-:Y:S02]  /*01a0*/  IABS R10, R8 ;  /* 0x00000008000a7213 */ /* 0x000fe40000000000 */
[----:B------:R-:W0:Y:S02]  /*01b0*/  I2F.RP R3, R12 ;  /* 0x0000000c00037306 */ /* 0x000e240000209400 */
[----:B------:R-:W-:-:S06]  /*01c0*/  IADD3 R14, RZ, -R10, RZ ;  /* 0x8000000aff0e7210 */ /* 0x000fcc0007ffe0ff */
[----:B0-----:R-:W0:Y:S02]  /*01d0*/  MUFU.RCP R3, R3 ;  /* 0x0000000300037308 */ /* 0x001e240000001000 */
[----:B0-----:R-:W-:Y:S02]  /*01e0*/  IADD3 R4, R3, 0xffffffe, RZ ;  /* 0x0ffffffe03047810 */ /* 0x001fe40007ffe0ff */
[----:B------:R-:W-:-:S04]  /*01f0*/  IABS R3, R2 ;  /* 0x0000000200037213 */ /* 0x000fc80000000000 */
[----:B------:R0:W1:Y:S08]  /*0200*/  F2I.FTZ.U32.TRUNC.NTZ R5, R4 ;  /* 0x0000000400057305 */ /* 0x000070000021f000 */
[----:B------:R-:W2:Y:S01]  /*0210*/  I2F.RP R10, R3 ;  /* 0x00000003000a7306 */ /* 0x000ea20000209400 */
[----:B0-----:R-:W-:Y:S02]  /*0220*/  MOV R4, RZ ;  /* 0x000000ff00047202 */ /* 0x001fe40000000f00 */
[----:B-1----:R-:W-:-:S05]  /*0230*/  IADD3 R7, RZ, -R5, RZ ;  /* 0x80000005ff077210 */ /* 0x002fca0007ffe0ff */
[----:B------:R-:W-:Y:S01]  /*0240*/  IMAD R7, R7, R12, RZ ;  /* 0x0000000c07077224 */ /* 0x000fe200078e02ff */
[----:B--2---:R-:W0:Y:S03]  /*0250*/  MUFU.RCP R10, R10 ;  /* 0x0000000a000a7308 */ /* 0x004e260000001000 */
[----:B------:R-:W-:-:S06]  /*0260*/  IMAD.HI.U32 R5, R5, R7, R4 ;  /* 0x0000000705057227 */ /* 0x000fcc00078e0004 */
[----:B------:R-:W-:-:S04]  /*0270*/  IMAD.HI.U32 R4, R5, R9, RZ ;  /* 0x0000000905047227 */ /* 0x000fc800078e00ff */
[----:B------:R-:W-:Y:S02]  /*0280*/  IMAD R9, R4, R14, R9 ;  /* 0x0000000e04097224 */ /* 0x000fe400078e0209 */
[----:B------:R-:W1:Y:S01]  /*0290*/  S2R R4, SR_TID.X ;  /* 0x0000000000047919 */ /* 0x000e620000002100 */
[----:B------:R-:W-:Y:S02]  /*02a0*/  IMAD.HI.U32 R5, R5, R6, RZ ;  /* 0x0000000605057227 */ /* 0x000fe400078e00ff */
[----:B------:R-:W-:Y:S02]  /*02b0*/  ISETP.GT.U32.AND P0, PT, R12, R9, PT ;  /* 0x000000090c00720c */ /* 0x000fe40003f04070 */
[----:B0-----:R-:W-:Y:S01]  /*02c0*/  IADD3 R7, R10, 0xffffffe, RZ ;  /* 0x0ffffffe0a077810 */ /* 0x001fe20007ffe0ff */
[----:B------:R-:W-:Y:S01]  /*02d0*/  IMAD R6, R5, R14, R6 ;  /* 0x0000000e05067224 */ /* 0x000fe200078e0206 */
[----:B------:R-:W-:-:S04]  /*02e0*/  LOP3.LUT R10, RZ, R8, RZ, 0x33, !PT ;  /* 0x00000008ff0a7212 */ /* 0x000fc800078e33ff */
[----:B------:R-:W0:Y:S05]  /*02f0*/  F2I.FTZ.U32.TRUNC.NTZ R7, R7 ;  /* 0x0000000700077305 */ /* 0x000e2a000021f000 */
[----:B------:R-:W-:Y:S02]  /*0300*/  @!P0 IADD3 R9, R9, -R12, RZ ;  /* 0x8000000c09098210 */ /* 0x000fe40007ffe0ff */
[C---:B------:R-:W-:Y:S02]  /*0310*/  ISETP.GT.U32.AND P0, PT, R12.reuse, R6, PT ;  /* 0x000000060c00720c */ /* 0x040fe40003f04070 */
[----:B------:R-:W-:Y:S02]  /*0320*/  ISETP.GT.U32.AND P1, PT, R12, R9, PT ;  /* 0x000000090c00720c */ /* 0x000fe40003f24070 */
[----:B-1----:R-:W-:-:S02]  /*0330*/  SHF.R.U32.HI R76, RZ, 0x2, R4 ;  /* 0x00000002ff4c7819 */ /* 0x002fc40000011604 */
[----:B------:R-:W-:Y:S02]  /*0340*/  SHF.L.U32 R74, R4, 0x5, RZ ;  /* 0x00000005044a7819 */ /* 0x000fe400000006ff */
[----:B0-----:R-:W-:Y:S02]  /*0350*/  IADD3 R14, RZ, -R7, RZ ;  /* 0x80000007ff0e7210 */ /* 0x001fe40007ffe0ff */
[----:B------:R-:W-:-:S03]  /*0360*/  SGXT.U32 R76, R76, 0x4 ;  /* 0x000000044c4c781a */ /* 0x000fc60000000000 */
[-C--:B------:R-:W-:Y:S02]  /*0370*/  @!P0 IADD3 R6, R6, -R12.reuse, RZ ;  /* 0x8000000c06068210 */ /* 0x080fe40007ffe0ff */
[----:B------:R-:W-:Y:S02]  /*0380*/  @!P1 IADD3 R9, R9, -R12, RZ ;  /* 0x8000000c09099210 */ /* 0x000fe40007ffe0ff */
[----:B------:R-:W-:Y:S02]  /*0390*/  ISETP.NE.AND P1, PT, R8, RZ, PT ;  /* 0x000000ff0800720c */ /* 0x000fe40003f25270 */
[----:B------:R-:W-:Y:S02]  /*03a0*/  @!P2 IADD3 R9, -R9, RZ, RZ ;  /* 0x000000ff0909a210 */ /* 0x000fe40007ffe1ff */
[----:B------:R-:W-:Y:S01]  /*03b0*/  LOP3.LUT R8, R11, R8, RZ, 0x3c, !PT ;  /* 0x000000080b087212 */ /* 0x000fe200078e3cff */
[----:B------:R-:W-:Y:S01]  /*03c0*/  IMAD R11, R14, R3, RZ ;  /* 0x000000030e0b7224 */ /* 0x000fe200078e02ff */
[----:B------:R-:W-:-:S02]  /*03d0*/  SEL R9, R10, R9, !P1 ;  /* 0x000000090a097207 */ /* 0x000fc40004800000 */
[----:B------:R-:W-:Y:S02]  /*03e0*/  ISETP.GE.U32.AND P2, PT, R6, R12, PT ;  /* 0x0000000c0600720c */ /* 0x000fe40003f46070 */
[----:B------:R-:W-:Y:S02]  /*03f0*/  IADD3 R9, R0, R9, RZ ;  /* 0x0000000900097210 */ /* 0x000fe40007ffe0ff */
[----:B------:R-:W-:Y:S02]  /*0400*/  MOV R6, RZ ;  /* 0x000000ff00067202 */ /* 0x000fe40000000f00 */
[----:B------:R-:W-:Y:S02]  /*0410*/  SHF.L.U32 R9, R9, 0x5, RZ ;  /* 0x0000000509097819 */ /* 0x000fe400000006ff */
[----:B------:R-:W-:Y:S01]  /*0420*/  ISETP.GE.AND P3, PT, R8, RZ, PT ;  /* 0x000000ff0800720c */ /* 0x000fe20003f66270 */
[----:B------:R-:W-:Y:S01]  /*0430*/  IMAD.HI.U32 R6, R7, R11, R6 ;  /* 0x0000000b07067227 */ /* 0x000fe200078e0006 */
[----:B------:R-:W-:-:S02]  /*0440*/  LOP3.LUT R12, R9, R76, RZ, 0xfc, !PT ;  /* 0x0000004c090c7212 */ /* 0x000fc400078efcff */
[----:B------:R-:W-:Y:S02]  /*0450*/  LOP3.LUT R14, R9, 0x10, R76, 0xfe, !PT ;  /* 0x00000010090e7812 */ /* 0x000fe400078efe4c */
[----:B------:R-:W-:Y:S02]  /*0460*/  IABS R0, R2 ;  /* 0x0000000200007213 */ /* 0x000fe40000000000 */
[----:B------:R-:W-:Y:S02]  /*0470*/  IABS R11, R12 ;  /* 0x0000000c000b7213 */ /* 0x000fe40000000000 */
[----:B------:R-:W-:Y:S02]  /*0480*/  IABS R13, R14 ;  /* 0x0000000e000d7213 */ /* 0x000fe40000000000 */
[----:B------:R-:W-:Y:S02]  /*0490*/  @!P0 IADD3 R5, R5, 0x1, RZ ;  /* 0x0000000105058810 */ /* 0x000fe40007ffe0ff */
[----:B------:R-:W-:Y:S01]  /*04a0*/  IADD3 R8, RZ, -R0, RZ ;  /* 0x80000000ff087210 */ /* 0x000fe20007ffe0ff */
[----:B------:R-:W-:Y:S01]  /*04b0*/  IMAD.HI.U32 R0, R6, R11, RZ ;  /* 0x0000000b06007227 */ /* 0x000fe200078e00ff */
[----:B------:R-:W-:-:S02]  /*04c0*/  @P2 IADD3 R5, R5, 0x1, RZ ;  /* 0x0000000105052810 */ /* 0x000fc40007ffe0ff */
[----:B------:R-:W-:Y:S01]  /*04d0*/  LOP3.LUT R75, R76, 0x10, RZ, 0xfc, !PT ;  /* 0x000000104c4b7812 */ /* 0x000fe200078efcff */
[----:B------:R-:W-:Y:S01]  /*04e0*/  IMAD.HI.U32 R7, R6, R13, RZ ;  /* 0x0000000d06077227 */ /* 0x000fe200078e00ff */
[----:B------:R-:W-:Y:S02]  /*04f0*/  @!P3 IADD3 R5, -R5, RZ, RZ ;  /* 0x000000ff0505b210 */ /* 0x000fe40007ffe1ff */
[----:B------:R-:W-:Y:S01]  /*0500*/  ISETP.GE.AND P3, PT, R14, RZ, PT ;  /* 0x000000ff0e00720c */ /* 0x000fe20003f66270 */
[-C--:B------:R-:W-:Y:S01]  /*0510*/  IMAD R6, R0, R8.reuse, R11 ;  /* 0x0000000800067224 */ /* 0x080fe200078e020b */
[----:B------:R-:W-:Y:S01]  /*0520*/  SEL R0, R10, R5, !P1 ;  /* 0x000000050a007207 */ /* 0x000fe20004800000 */
[----:B------:R-:W-:Y:S01]  /*0530*/  IMAD R8, R7, R8, R13 ;  /* 0x0000000807087224 */ /* 0x000fe200078e020d */
[----:B------:R-:W-:Y:S02]  /*0540*/  SHF.L.U32 R5, R4, 0x2, RZ ;  /* 0x0000000204057819 */ /* 0x000fe400000006ff */
[----:B------:R-:W-:-:S02]  /*0550*/  ISETP.GT.U32.AND P0, PT, R3, R6, PT ;  /* 0x000000060300720c */ /* 0x000fc40003f04070 */
[----:B------:R-:W-:Y:S02]  /*0560*/  ISETP.GT.U32.AND P1, PT, R3, R8, PT ;  /* 0x000000080300720c */ /* 0x000fe40003f24070 */
[----:B------:R-:W-:Y:S02]  /*0570*/  SHF.L.U32 R0, R0, 0x5, RZ ;  /* 0x0000000500007819 */ /* 0x000fe400000006ff */
[----:B------:R-:W-:Y:S02]  /*0580*/  LOP3.LUT R5, R5, 0xc, RZ, 0xc0, !PT ;  /* 0x0000000c05057812 */ /* 0x000fe400078ec0ff */
[C---:B------:R-:W-:Y:S02]  /*0590*/  LOP3.LUT R13, R0.reuse, R76, RZ, 0xfc, !PT ;  /* 0x0000004c000d7212 */ /* 0x040fe400078efcff */
[----:B------:R-:W-:Y:S02]  /*05a0*/  LOP3.LUT R15, R0, 0x10, R76, 0xfe, !PT ;  /* 0x00000010000f7812 */ /* 0x000fe400078efe4c */
[----:B------:R-:W-:Y:S01]  /*05b0*/  SHF.L.U32 R73, R4, 0x8, RZ ;  /* 0x0000000804497819 */ /* 0x000fe200000006ff */
[----:B------:R-:W-:Y:S01]  /*05c0*/  IMAD.HI R7, R13, 0x2fa0be83, RZ ;  /* 0x2fa0be830d077827 */ /* 0x000fe200078e02ff */
[----:B------:R-:W-:-:S02]  /*05d0*/  @!P0 IADD3 R6, R6, -R3, RZ ;  /* 0x8000000306068210 */ /* 0x000fc40007ffe0ff */
[----:B------:R-:W-:Y:S01]  /*05e0*/  @!P1 IADD3 R8, R8, -R3, RZ ;  /* 0x8000000308089210 */ /* 0x000fe20007ffe0ff */
[----:B------:R-:W-:Y:S01]  /*05f0*/  IMAD.HI R11, R15, 0x2fa0be83, RZ ;  /* 0x2fa0be830f0b7827 */ /* 0x000fe200078e02ff */
[C---:B------:R-:W-:Y:S02]  /*0600*/  ISETP.GT.U32.AND P0, PT, R3.reuse, R6, PT ;  /* 0x000000060300720c */ /* 0x040fe40003f04070 */
[----:B------:R-:W-:Y:S02]  /*0610*/  ISETP.GT.U32.AND P2, PT, R3, R8, PT ;  /* 0x000000080300720c */ /* 0x000fe40003f44070 */
[----:B------:R-:W-:Y:S02]  /*0620*/  ISETP.GE.AND P1, PT, R12, RZ, PT ;  /* 0x000000ff0c00720c */ /* 0x000fe40003f26270 */
[----:B------:R-:W-:Y:S02]  /*0630*/  SHF.R.U32.HI R10, RZ, 0x1f, R7 ;  /* 0x0000001fff0a7819 */ /* 0x000fe40000011607 */
[----:B------:R-:W-:-:S02]  /*0640*/  SHF.R.U32.HI R12, RZ, 0x1f, R11 ;  /* 0x0000001fff0c7819 */ /* 0x000fc4000001160b */
[----:B------:R-:W-:Y:S02]  /*0650*/  LEA.HI.SX32 R10, R7, R10, 0x1b ;  /* 0x0000000a070a7211 */ /* 0x000fe400078fdaff */
[----:B------:R-:W-:Y:S02]  /*0660*/  LEA.HI.SX32 R12, R11, R12, 0x1b ;  /* 0x0000000c0b0c7211 */ /* 0x000fe400078fdaff */
[-C--:B------:R-:W-:Y:S01]  /*0670*/  @!P0 IADD3 R6, R6, -R3.reuse, RZ ;  /* 0x8000000306068210 */ /* 0x080fe20007ffe0ff */
[----:B------:R-:W-:Y:S01]  /*0680*/  IMAD R10, R10, -0xac, R13 ;  /* 0xffffff540a0a7824 */ /* 0x000fe200078e020d */
[----:B------:R-:W-:Y:S01]  /*0690*/  @!P2 IADD3 R8, R8, -R3, RZ ;  /* 0x800000030808a210 */ /* 0x000fe20007ffe0ff */
[----:B------:R-:W-:Y:S01]  /*06a0*/  IMAD R12, R12, -0xac, R15 ;  /* 0xffffff540c0c7824 */ /* 0x000fe200078e020f */
[----:B------:R-:W-:Y:S01]  /*06b0*/  ISETP.NE.AND P0, PT, R2, RZ, PT ;  /* 0x000000ff0200720c */ /* 0x000fe20003f05270 */
[--C-:B------:R-:W-:Y:S01]  /*06c0*/  IMAD R10, R10, 0xac, R5.reuse ;  /* 0x000000ac0a0a7824 */ /* 0x100fe200078e0205 */
[----:B------:R-:W-:Y:S01]  /*06d0*/  LOP3.LUT R3, RZ, R2, RZ, 0x33, !PT ;  /* 0x00000002ff037212 */ /* 0x000fe200078e33ff */
[----:B------:R-:W-:Y:S01]  /*06e0*/  IMAD R12, R12, 0xac, R5 ;  /* 0x000000ac0c0c7824 */ /* 0x000fe200078e0205 */
[----:B------:R-:W-:Y:S01]  /*06f0*/  @!P1 IADD3 R6, -R6, RZ, RZ ;  /* 0x000000ff06069210 */ /* 0x000fe20007ffe1ff */
[----:B------:R-:W-:Y:S01]  /*0700*/  CS2R R14, SRZ ;  /* 0x00000000000e7805 */ /* 0x000fe2000001ff00 */
[----:B------:R-:W-:-:S02]  /*0710*/  @!P3 IADD3 R8, -R8, RZ, RZ ;  /* 0x000000ff0808b210 */ /* 0x000fc40007ffe1ff */
[----:B------:R-:W-:Y:S02]  /*0720*/  SHF.L.U32 R7, R5, 0x2, RZ ;  /* 0x0000000205077819 */ /* 0x000fe400000006ff */
[C---:B------:R-:W-:Y:S02]  /*0730*/  SEL R56, R3.reuse, R6, !P0 ;  /* 0x0000000603387207 */ /* 0x040fe40004000000 */
[----:B------:R-:W-:Y:S02]  /*0740*/  SEL R8, R3, R8, !P0 ;  /* 0x0000000803087207 */ /* 0x000fe40004000000 */
[-C--:B------:R-:W-:Y:S01]  /*0750*/  LEA R76, R76, R7.reuse, 0x6 ;  /* 0x000000074c4c7211 */ /* 0x080fe200078e30ff */
[--C-:B------:R-:W-:Y:S01]  /*0760*/  IMAD R56, R56, 0xac, R5.reuse ;  /* 0x000000ac38387824 */ /* 0x100fe200078e0205 */
[----:B------:R-:W-:Y:S01]  /*0770*/  LEA R75, R75, R7, 0x6 ;  /* 0x000000074b4b7211 */ /* 0x000fe200078e30ff */
[----:B------:R-:W-:Y:S01]  /*0780*/  IMAD R6, R8, 0xac, R5 ;  /* 0x000000ac08067824 */ /* 0x000fe200078e0205 */
[----:B------:R-:W-:-:S02]  /*0790*/  MOV R7, 0x4 ;  /* 0x0000000400077802 */ /* 0x000fc40000000f00 */
[----:B------:R-:W-:Y:S02]  /*07a0*/  SHF.R.U32.HI R11, RZ, 0x3, R4 ;  /* 0x00000003ff0b7819 */ /* 0x000fe40000011604 */
[----:B------:R-:W-:Y:S01]  /*07b0*/  SHF.L.U32 R72, R4, 0x2, RZ ;  /* 0x0000000204487819 */ /* 0x000fe200000006ff */
[-C--:B------:R-:W-:Y:S01]  /*07c0*/  IMAD.WIDE R58, R10, R7.reuse, c[0x0][0x168] ;  /* 0x00005a000a3a7625 */ /* 0x080fe200078e0207 */
[----:B------:R-:W-:Y:S02]  /*07d0*/  SGXT.U32 R2, R11, 0x3 ;  /* 0x000000030b02781a */ /* 0x000fe40000000000 */
[----:B------:R-:W-:Y:S01]  /*07e0*/  CS2R R10, SRZ ;  /* 0x00000000000a7805 */ /* 0x000fe2000001ff00 */
[-C--:B------:R-:W-:Y:S01]  /*07f0*/  IMAD.WIDE R62, R12, R7.reuse, c[0x0][0x168] ;  /* 0x00005a000c3e7625 */ /* 0x080fe200078e0207 */
[----:B------:R-:W-:Y:S01]  /*0800*/  LOP3.LUT R2, R9, R2, RZ, 0xfc, !PT ;  /* 0x0000000209027212 */ /* 0x000fe200078efcff */
[----:B------:R-:W-:Y:S01]  /*0810*/  CS2R R12, SRZ ;  /* 0x00000000000c7805 */ /* 0x000fe2000001ff00 */
[----:B------:R-:W-:Y:S01]  /*0820*/  MOV R60, R58 ;  /* 0x0000003a003c7202 */ /* 0x000fe20000000f00 */
[----:B------:R-:W-:Y:S01]  /*0830*/  IMAD.WIDE R56, R56, R7, c[0x0][0x160] ;  /* 0x0000580038387625 */ /* 0x000fe200078e0207 */
[----:B------:R-:W-:Y:S01]  /*0840*/  MOV R61, R63 ;  /* 0x0000003f003d7202 */ /* 0x000fe20000000f00 */
[----:B------:R-:W-:Y:S01]  /*0850*/  CS2R R8, SRZ ;  /* 0x0000000000087805 */ /* 0x000fe2000001ff00 */
[----:B------:R-:W-:Y:S01]  /*0860*/  MOV R63, 0xffffff54 ;  /* 0xffffff54003f7802 */ /* 0x000fe20000000f00 */
[----:B------:R-:W-:Y:S01]  /*0870*/  IMAD.WIDE R6, R6, R7, c[0x0][0x160] ;  /* 0x0000580006067625 */ /* 0x000fe200078e0207 */
[----:B------:R-:W-:-:S02]  /*0880*/  MOV R3, R57 ;  /* 0x0000003900037202 */ /* 0x000fc40000000f00 */
[----:B------:R-:W-:Y:S02]  /*0890*/  LOP3.LUT R74, R74, 0x1f00, RZ, 0xc0, !PT ;  /* 0x00001f004a4a7812 */ /* 0x000fe400078ec0ff */
[----:B------:R-:W-:Y:S02]  /*08a0*/  MOV R58, R6 ;  /* 0x00000006003a7202 */ /* 0x000fe40000000f00 */
[----:B------:R-:W-:Y:S02]  /*08b0*/  MOV R57, R7 ;  /* 0x0000000700397202 */ /* 0x000fe40000000f00 */
[----:B------:R-:W-:Y:S02]  /*08c0*/  LOP3.LUT R73, R73, 0x700, RZ, 0xc0, !PT ;  /* 0x0000070049497812 */ /* 0x000fe400078ec0ff */
[----:B------:R-:W-:-:S04]  /*08d0*/  LOP3.LUT R72, R72, 0xc, RZ, 0xe2, !PT ;  /* 0x0000000c48487812 */ /* 0x000fc800078ee2ff */
.L_x_1:
[----:B------:R-:W-:Y:S01]  /*08e0*/  IADD3 R4, -R72, RZ, RZ ;  /* 0x000000ff48047210 */ /* 0x000fe20007ffe1ff */
[----:B------:R-:W-:Y:S01]  /*08f0*/  CS2R R24, SRZ ;  /* 0x0000000000187805 */ /* 0x000fe2000001ff00 */
[----:B------:R-:W-:Y:S01]  /*0900*/  CS2R R26, SRZ ;  /* 0x00000000001a7805 */ /* 0x000fe2000001ff00 */
[----:B------:R-:W-:Y:S01]  /*0910*/  CS2R R32, SRZ ;  /* 0x0000000000207805 */ /* 0x000fe2000001ff00 */
[----:B------:R-:W-:Y:S01]  /*0920*/  ISETP.NE.AND P0, PT, R4, R63, PT ;  /* 0x0000003f0400720c */ /* 0x000fe20003f05270 */
[----:B------:R-:W-:Y:S01]  /*0930*/  CS2R R34, SRZ ;  /* 0x0000000000227805 */ /* 0x000fe2000001ff00 */
[----:B------:R-:W-:-:S11]  /*0940*/  CS2R R4, SRZ ;  /* 0x0000000000047805 */ /* 0x000fd6000001ff00 */
[----:B------:R-:W-:Y:S02]  /*0950*/  @P0 MOV R28, R56 ;  /* 0x00000038001c0202 */ /* 0x000fe40000000f00 */
[----:B------:R-:W-:-:S05]  /*0960*/  @P0 MOV R29, R3 ;  /* 0x00000003001d0202 */ /* 0x000fca0000000f00 */
[----:B------:R0:W2:Y:S01]  /*0970*/  @P0 LDG.E.128 R24, [R28.64] ;  /* 0x000000061c180981 */ /* 0x0000a2000c1e1d00 */
[----:B------:R-:W-:Y:S01]  /*0980*/  CS2R R6, SRZ ;  /* 0x0000000000067805 */ /* 0x000fe2000001ff00 */
[----:B0-----:R-:W-:Y:S02]  /*0990*/  @P0 MOV R28, R58 ;  /* 0x0000003a001c0202 */ /* 0x001fe40000000f00 */
[----:B------:R-:W-:-:S05]  /*09a0*/  @P0 MOV R29, R57 ;  /* 0x00000039001d0202 */ /* 0x000fca0000000f00 */
[----:B------:R0:W3:Y:S01]  /*09b0*/  @P0 LDG.E.128 R32, [R28.64] ;  /* 0x000000061c200981 */ /* 0x0000e2000c1e1d00 */
[----:B------:R-:W-:Y:S01]  /*09c0*/  CS2R R20, SRZ ;  /* 0x0000000000147805 */ /* 0x000fe2000001ff00 */
[----:B------:R-:W-:Y:S01]  /*09d0*/  CS2R R22, SRZ ;  /* 0x0000000000167805 */ /* 0x000fe2000001ff00 */
[----:B0-----:R-:W-:Y:S02]  /*09e0*/  @P0 MOV R28, R60 ;  /* 0x0000003c001c0202 */ /* 0x001fe40000000f00 */
[----:B------:R-:W-:Y:S01]  /*09f0*/  @P0 MOV R29, R59 ;  /* 0x0000003b001d0202 */ /* 0x000fe20000000f00 */
[----:B------:R-:W-:Y:S06]  /*0a00*/  BAR.SYNC 0x0 ;  /* 0x0000000000007b1d */ /* 0x000fec0000000000 */
[----:B------:R0:W4:Y:S02]  /*0a10*/  @P0 LDG.E.128 R4, [R28.64] ;  /* 0x000000061c040981 */ /* 0x000124000c1e1d00 */
[----:B0-----:R-:W-:-:S02]  /*0a20*/  @P0 MOV R28, R62 ;  /* 0x0000003e001c0202 */ /* 0x001fc40000000f00 */
[----:B------:R-:W-:-:S05]  /*0a30*/  @P0 MOV R29, R61 ;  /* 0x0000003d001d0202 */ /* 0x000fca0000000f00 */
[----:B------:R-:W5:Y:S01]  /*0a40*/  @P0 LDG.E.128 R20, [R28.64] ;  /* 0x000000061c140981 */ /* 0x000f62000c1e1d00 */
[----:B------:R-:W-:Y:S02]  /*0a50*/  IADD3 R56, P1, R56, 0x40, RZ ;  /* 0x0000004038387810 */ /* 0x000fe40007f3e0ff */
[----:B------:R-:W-:Y:S02]  /*0a60*/  IADD3 R58, P2, R58, 0x40, RZ ;  /* 0x000000403a3a7810 */ /* 0x000fe40007f5e0ff */
[----:B------:R-:W-:Y:S02]  /*0a70*/  IADD3 R60, P3, R60, 0x40, RZ ;  /* 0x000000403c3c7810 */ /* 0x000fe40007f7e0ff */
[----:B------:R-:W-:Y:S02]  /*0a80*/  IADD3 R62, P4, R62, 0x40, RZ ;  /* 0x000000403e3e7810 */ /* 0x000fe40007f9e0ff */
[----:B------:R-:W-:Y:S02]  /*0a90*/  IADD3.X R3, RZ, R3, RZ, P1, !PT ;  /* 0x00000003ff037210 */ /* 0x000fe40000ffe4ff */
[----:B------:R-:W-:-:S02]  /*0aa0*/  IADD3.X R57, RZ, R57, RZ, P2, !PT ;  /* 0x00000039ff397210 */ /* 0x000fc400017fe4ff */
[----:B------:R-:W-:Y:S02]  /*0ab0*/  IADD3.X R59, RZ, R59, RZ, P3, !PT ;  /* 0x0000003bff3b7210 */ /* 0x000fe40001ffe4ff */
[----:B------:R-:W-:Y:S02]  /*0ac0*/  IADD3.X R61, RZ, R61, RZ, P4, !PT ;  /* 0x0000003dff3d7210 */ /* 0x000fe400027fe4ff */
[----:B--2---:R-:W-:Y:S02]  /*0ad0*/  SEL R24, R24, RZ, P0 ;  /* 0x000000ff18187207 */ /* 0x004fe40000000000 */
[----:B------:R-:W-:Y:S02]  /*0ae0*/  SEL R25, R25, RZ, P0 ;  /* 0x000000ff19197207 */ /* 0x000fe40000000000 */
[----:B------:R-:W-:Y:S02]  /*0af0*/  SEL R26, R26, RZ, P0 ;  /* 0x000000ff1a1a7207 */ /* 0x000fe40000000000 */
[----:B------:R-:W-:-:S05]  /*0b00*/  SEL R27, R27, RZ, P0 ;  /* 0x000000ff1b1b7207 */ /* 0x000fca0000000000 */
[----:B------:R-:W-:Y:S01]  /*0b10*/  STS.128 [R76], R24 ;  /* 0x000000184c007388 */ /* 0x000fe20000000c00 */
[----:B---3--:R-:W-:Y:S02]  /*0b20*/  SEL R32, R32, RZ, P0 ;  /* 0x000000ff20207207 */ /* 0x008fe40000000000 */
[----:B------:R-:W-:Y:S02]  /*0b30*/  SEL R33, R33, RZ, P0 ;  /* 0x000000ff21217207 */ /* 0x000fe40000000000 */
[----:B------:R-:W-:Y:S02]  /*0b40*/  SEL R34, R34, RZ, P0 ;  /* 0x000000ff22227207 */ /* 0x000fe40000000000 */
[----:B------:R-:W-:-:S05]  /*0b50*/  SEL R35, R35, RZ, P0 ;  /* 0x000000ff23237207 */ /* 0x000fca0000000000 */
[----:B------:R-:W-:Y:S01]  /*0b60*/  STS.128 [R75], R32 ;  /* 0x000000204b007388 */ /* 0x000fe20000000c00 */
[----:B----4-:R-:W-:Y:S02]  /*0b70*/  SEL R64, R4, RZ, P0 ;  /* 0x000000ff04407207 */ /* 0x010fe40000000000 */
[----:B------:R-:W-:Y:S02]  /*0b80*/  SEL R65, R5, RZ, P0 ;  /* 0x000000ff05417207 */ /* 0x000fe40000000000 */
[----:B------:R-:W-:Y:S02]  /*0b90*/  SEL R66, R6, RZ, P0 ;  /* 0x000000ff06427207 */ /* 0x000fe40000000000 */
[----:B------:R-:W-:-:S05]  /*0ba0*/  SEL R67, R7, RZ, P0 ;  /* 0x000000ff07437207 */ /* 0x000fca0000000000 */
[----:B------:R-:W-:Y:S01]  /*0bb0*/  STS.128 [R76+0x800], R64 ;  /* 0x000800404c007388 */ /* 0x000fe20000000c00 */
[----:B-----5:R-:W-:Y:S02]  /*0bc0*/  SEL R68, R20, RZ, P0 ;  /* 0x000000ff14447207 */ /* 0x020fe40000000000 */
[----:B------:R-:W-:Y:S02]  /*0bd0*/  SEL R69, R21, RZ, P0 ;  /* 0x000000ff15457207 */ /* 0x000fe40000000000 */
[----:B------:R-:W-:Y:S02]  /*0be0*/  SEL R70, R22, RZ, P0 ;  /* 0x000000ff16467207 */ /* 0x000fe40000000000 */
[----:B------:R-:W-:-:S05]  /*0bf0*/  SEL R71, R23, RZ, P0 ;  /* 0x000000ff17477207 */ /* 0x000fca0000000000 */
[----:B------:R-:W-:Y:S04]  /*0c00*/  STS.128 [R75+0x800], R68 ;  /* 0x000800444b007388 */ /* 0x000fe80000000c00 */
[----:B------:R-:W-:Y:S06]  /*0c10*/  BAR.SYNC 0x0 ;  /* 0x0000000000007b1d */ /* 0x000fec0000000000 */
[----:B------:R-:W-:Y:S04]  /*0c20*/  LDS.128 R20, [R74] ;  /* 0x000000004a147984 */ /* 0x000fe80000000c00 */
[----:B------:R-:W0:Y:S04]  /*0c30*/  LDS.128 R28, [R73+0x800] ;  /* 0x00080000491c7984 */ /* 0x000e280000000c00 */
[----:B------:R-:W1:Y:S04]  /*0c40*/  LDS.128 R40, [R73+0x880] ;  /* 0x0008800049287984 */ /* 0x000e680000000c00 */
[----:B------:R-:W2:Y:S04]  /*0c50*/  LDS.128 R36, [R73+0x840] ;  /* 0x0008400049247984 */ /* 0x000ea80000000c00 */
[----:B------:R-:W3:Y:S04]  /*0c60*/  LDS.128 R44, [R73+0x8c0] ;  /* 0x0008c000492c7984 */ /* 0x000ee80000000c00 */
[----:B------:R-:W4:Y:S04]  /*0c70*/  LDS.128 R4, [R74+0x40] ;  /* 0x000040004a047984 */ /* 0x000f280000000c00 */
[----:B------:R-:W5:Y:S04]  /*0c80*/  LDS.128 R48, [R74+0x80] ;  /* 0x000080004a307984 */ /* 0x000f680000000c00 */
[----:B------:R-:W5:Y:S01]  /*0c90*/  LDS.128 R32, [R74+0xc0] ;  /* 0x0000c0004a207984 */ /* 0x000f620000000c00 */
[C---:B0-----:R-:W-:Y:S01]  /*0ca0*/  FFMA R16, R20.reuse, R28, R16 ;  /* 0x0000001c14107223 */ /* 0x041fe20000000010 */
[----:B-1----:R-:W-:-:S03]  /*0cb0*/  FFMA R18, R20, R40, R18 ;  /* 0x0000002814127223 */ /* 0x002fc60000000012 */
[C---:B------:R-:W-:Y:S01]  /*0cc0*/  FFMA R25, R21.reuse, R29, R16 ;  /* 0x0000001d15197223 */ /* 0x040fe20000000010 */
[----:B--2---:R-:W-:Y:S01]  /*0cd0*/  FFMA R24, R20, R36, R17 ;  /* 0x0000002414187223 */ /* 0x004fe20000000011 */
[C---:B------:R-:W-:Y:S02]  /*0ce0*/  FFMA R17, R21.reuse, R41, R18 ;  /* 0x0000002915117223 */ /* 0x040fe40000000012 */
[----:B------:R-:W-:Y:S01]  /*0cf0*/  FFMA R16, R22, R30, R25 ;  /* 0x0000001e16107223 */ /* 0x000fe20000000019 */
[----:B---3--:R-:W-:Y:S01]  /*0d00*/  FFMA R20, R20, R44, R19 ;  /* 0x0000002c14147223 */ /* 0x008fe20000000013 */
[----:B------:R-:W-:Y:S02]  /*0d10*/  FFMA R19, R21, R37, R24 ;  /* 0x0000002515137223 */ /* 0x000fe40000000018 */
[----:B------:R-:W-:Y:S01]  /*0d20*/  FFMA R67, R23, R31, R16 ;  /* 0x0000001f17437223 */ /* 0x000fe20000000010 */
[----:B------:R-:W-:Y:S01]  /*0d30*/  LDS.128 R24, [R74+0x10] ;  /* 0x000010004a187984 */ /* 0x000fe20000000c00 */
[----:B----4-:R-:W-:Y:S01]  /*0d40*/  FFMA R12, R4, R28, R12 ;  /* 0x0000001c040c7223 */ /* 0x010fe2000000000c */
[----:B------:R-:W-:Y:S01]  /*0d50*/  FFMA R21, R21, R45, R20 ;  /* 0x0000002d15157223 */ /* 0x000fe20000000014 */
[----:B------:R-:W-:Y:S01]  /*0d60*/  FFMA R20, R22, R42, R17 ;  /* 0x0000002a16147223 */ /* 0x000fe20000000011 */
[C---:B------:R-:W-:Y:S01]  /*0d70*/  FFMA R16, R4.reuse, R36, R13 ;  /* 0x0000002404107223 */ /* 0x040fe2000000000d */
[C---:B------:R-:W-:Y:S01]  /*0d80*/  FFMA R14, R4.reuse, R40, R14 ;  /* 0x00000028040e7223 */ /* 0x040fe2000000000e */
[C---:B------:R-:W-:Y:S01]  /*0d90*/  FFMA R17, R5.reuse, R29, R12 ;  /* 0x0000001d05117223 */ /* 0x040fe2000000000c */
[----:B------:R-:W-:Y:S01]  /*0da0*/  FFMA R4, R4, R44, R15 ;  /* 0x0000002c04047223 */ /* 0x000fe2000000000f */
[C---:B-----5:R-:W-:Y:S01]  /*0db0*/  FFMA R12, R48.reuse, R40, R10 ;  /* 0x00000028300c7223 */ /* 0x060fe2000000000a */
[C---:B------:R-:W-:Y:S01]  /*0dc0*/  FFMA R10, R48.reuse, R36, R9 ;  /* 0x00000024300a7223 */ /* 0x040fe20000000009 */
[----:B------:R-:W-:Y:S01]  /*0dd0*/  FFMA R8, R48, R28, R8 ;  /* 0x0000001c30087223 */ /* 0x000fe20000000008 */
[C---:B------:R-:W-:Y:S01]  /*0de0*/  FFMA R18, R22.reuse, R38, R19 ;  /* 0x0000002616127223 */ /* 0x040fe20000000013 */
[C---:B------:R-:W-:Y:S01]  /*0df0*/  FFMA R15, R5.reuse, R37, R16 ;  /* 0x00000025050f7223 */ /* 0x040fe20000000010 */
[C---:B------:R-:W-:Y:S01]  /*0e00*/  FFMA R13, R5.reuse, R41, R14 ;  /* 0x00000029050d7223 */ /* 0x040fe2000000000e */
[----:B------:R-:W-:Y:S01]  /*0e10*/  FFMA R22, R22, R46, R21 ;  /* 0x0000002e16167223 */ /* 0x000fe20000000015 */
[----:B------:R-:W-:Y:S01]  /*0e20*/  FFMA R5, R5, R45, R4 ;  /* 0x0000002d05057223 */ /* 0x000fe20000000004 */
[----:B------:R-:W-:Y:S01]  /*0e30*/  FFMA R14, R48, R44, R11 ;  /* 0x0000002c300e7223 */ /* 0x000fe2000000000b */
[C---:B------:R-:W-:Y:S01]  /*0e40*/  FFMA R9, R49.reuse, R37, R10 ;  /* 0x0000002531097223 */ /* 0x040fe2000000000a */
[----:B------:R-:W-:Y:S01]  /*0e50*/  FFMA R11, R49, R29, R8 ;  /* 0x0000001d310b7223 */ /* 0x000fe20000000008 */
[C---:B------:R-:W-:Y:S01]  /*0e60*/  FFMA R36, R32.reuse, R36, R53 ;  /* 0x0000002420247223 */ /* 0x040fe20000000035 */
[----:B------:R-:W-:Y:S01]  /*0e70*/  FFMA R28, R32, R28, R52 ;  /* 0x0000001c201c7223 */ /* 0x000fe20000000034 */
[C---:B------:R-:W-:Y:S01]  /*0e80*/  FFMA R66, R6.reuse, R30, R17 ;  /* 0x0000001e06427223 */ /* 0x040fe20000000011 */
[C---:B------:R-:W-:Y:S01]  /*0e90*/  FFMA R64, R6.reuse, R38, R15 ;  /* 0x0000002606407223 */ /* 0x040fe2000000000f */
[C---:B------:R-:W-:Y:S01]  /*0ea0*/  FFMA R4, R6.reuse, R42, R13 ;  /* 0x0000002a06047223 */ /* 0x040fe2000000000d */
[----:B------:R-:W-:Y:S01]  /*0eb0*/  FFMA R6, R6, R46, R5 ;  /* 0x0000002e06067223 */ /* 0x000fe20000000005 */
[C---:B------:R-:W-:Y:S01]  /*0ec0*/  FFMA R69, R23.reuse, R39, R18 ;  /* 0x0000002717457223 */ /* 0x040fe20000000012 */
[C---:B------:R-:W-:Y:S01]  /*0ed0*/  FFMA R71, R23.reuse, R43, R20 ;  /* 0x0000002b17477223 */ /* 0x040fe20000000014 */
[----:B------:R-:W-:Y:S01]  /*0ee0*/  FFMA R65, R23, R47, R22 ;  /* 0x0000002f17417223 */ /* 0x000fe20000000016 */
[C---:B------:R-:W-:Y:S01]  /*0ef0*/  FFMA R77, R49.reuse, R45, R14 ;  /* 0x0000002d314d7223 */ /* 0x040fe2000000000e */
[----:B------:R-:W-:Y:S01]  /*0f00*/  FFMA R5, R49, R41, R12 ;  /* 0x0000002931057223 */ /* 0x000fe2000000000c */
[C---:B------:R-:W-:Y:S01]  /*0f10*/  FFMA R37, R33.reuse, R37, R36 ;  /* 0x0000002521257223 */ /* 0x040fe20000000024 */
[----:B------:R-:W-:Y:S01]  /*0f20*/  FFMA R29, R33, R29, R28 ;  /* 0x0000001d211d7223 */ /* 0x000fe2000000001c */
[----:B------:R-:W0:Y:S01]  /*0f30*/  LDS.128 R20, [R73+0x850] ;  /* 0x0008500049147984 */ /* 0x000e220000000c00 */
[C---:B------:R-:W-:Y:S01]  /*0f40*/  FFMA R28, R50.reuse, R30, R11 ;  /* 0x0000001e321c7223 */ /* 0x040fe2000000000b */
[----:B------:R-:W-:Y:S01]  /*0f50*/  FFMA R36, R50, R38, R9 ;  /* 0x0000002632247223 */ /* 0x000fe20000000009 */
[C---:B------:R-:W-:Y:S01]  /*0f60*/  FFMA R44, R32.reuse, R44, R55 ;  /* 0x0000002c202c7223 */ /* 0x040fe20000000037 */
[----:B------:R-:W1:Y:S01]  /*0f70*/  LDS.128 R16, [R73+0x890] ;  /* 0x0008900049107984 */ /* 0x000e620000000c00 */
[----:B------:R-:W-:Y:S01]  /*0f80*/  FFMA R40, R32, R40, R54 ;  /* 0x0000002820287223 */ /* 0x000fe20000000036 */
[----:B------:R-:W-:Y:S01]  /*0f90*/  FFMA R49, R7, R31, R66 ;  /* 0x0000001f07317223 */ /* 0x000fe20000000042 */
[C---:B------:R-:W-:Y:S01]  /*0fa0*/  FFMA R53, R33.reuse, R45, R44 ;  /* 0x0000002d21357223 */ /* 0x040fe2000000002c */
[----:B------:R-:W2:Y:S01]  /*0fb0*/  LDS.128 R12, [R73+0x810] ;  /* 0x00081000490c7984 */ /* 0x000ea20000000c00 */
[----:B------:R-:W-:Y:S01]  /*0fc0*/  FFMA R55, R33, R41, R40 ;  /* 0x0000002921377223 */ /* 0x000fe20000000028 */
[C---:B------:R-:W-:Y:S01]  /*0fd0*/  FFMA R33, R7.reuse, R47, R6 ;  /* 0x0000002f07217223 */ /* 0x040fe20000000006 */
[C---:B------:R-:W-:Y:S01]  /*0fe0*/  FFMA R41, R7.reuse, R43, R4 ;  /* 0x0000002b07297223 */ /* 0x040fe20000000004 */
[----:B------:R-:W3:Y:S01]  /*0ff0*/  LDS.128 R8, [R73+0x8d0] ;  /* 0x0008d00049087984 */ /* 0x000ee20000000c00 */
[-C--:B------:R-:W-:Y:S01]  /*1000*/  FFMA R45, R7, R39.reuse, R64 ;  /* 0x00000027072d7223 */ /* 0x080fe20000000040 */
[----:B------:R-:W-:Y:S01]  /*1010*/  FFMA R32, R50, R42, R5 ;  /* 0x0000002a32207223 */ /* 0x000fe20000000005 */
[----:B------:R-:W-:Y:S01]  /*1020*/  FFMA R40, R34, R38, R37 ;  /* 0x0000002622287223 */ /* 0x000fe20000000025 */
[----:B------:R-:W4:Y:S01]  /*1030*/  LDS.128 R4, [R74+0x50] ;  /* 0x000050004a047984 */ /* 0x000f220000000c00 */
[----:B------:R-:W-:Y:S01]  /*1040*/  FFMA R50, R50, R46, R77 ;  /* 0x0000002e32327223 */ /* 0x000fe2000000004d */
[C---:B------:R-:W-:Y:S01]  /*1050*/  FFMA R30, R34.reuse, R30, R29 ;  /* 0x0000001e221e7223 */ /* 0x040fe2000000001d */
[C---:B------:R-:W-:Y:S01]  /*1060*/  FFMA R42, R34.reuse, R42, R55 ;  /* 0x0000002a222a7223 */ /* 0x040fe20000000037 */
[----:B------:R-:W-:Y:S01]  /*1070*/  FFMA R46, R34, R46, R53 ;  /* 0x0000002e222e7223 */ /* 0x000fe20000000035 */
[-C--:B------:R-:W-:Y:S01]  /*1080*/  FFMA R77, R51, R39.reuse, R36 ;  /* 0x00000027334d7223 */ /* 0x080fe20000000024 */
[----:B------:R-:W-:Y:S01]  /*1090*/  FFMA R40, R35, R39, R40 ;  /* 0x0000002723287223 */ /* 0x000fe20000000028 */
[C---:B------:R-:W-:Y:S01]  /*10a0*/  FFMA R34, R51.reuse, R47, R50 ;  /* 0x0000002f33227223 */ /* 0x040fe20000000032 */
[----:B------:R-:W-:Y:S01]  /*10b0*/  FFMA R32, R51, R43, R32 ;  /* 0x0000002b33207223 */ /* 0x000fe20000000020 */
[----:B------:R-:W5:Y:S01]  /*10c0*/  LDS.128 R36, [R74+0x90] ;  /* 0x000090004a247984 */ /* 0x000f620000000c00 */
[C---:B------:R-:W-:Y:S01]  /*10d0*/  FFMA R47, R35.reuse, R47, R46 ;  /* 0x0000002f232f7223 */ /* 0x040fe2000000002e */
[----:B------:R-:W-:Y:S01]  /*10e0*/  FFMA R43, R35, R43, R42 ;  /* 0x0000002b232b7223 */ /* 0x000fe2000000002a */
[-C--:B------:R-:W-:Y:S01]  /*10f0*/  FFMA R51, R51, R31.reuse, R28 ;  /* 0x0000001f33337223 */ /* 0x080fe2000000001c */
[----:B------:R-:W-:-:S02]  /*1100*/  FFMA R35, R35, R31, R30 ;  /* 0x0000001f23237223 */ /* 0x000fc4000000001e */
[----:B------:R-:W5:Y:S01]  /*1110*/  LDS.128 R28, [R74+0xd0] ;  /* 0x0000d0004a1c7984 */ /* 0x000f620000000c00 */
[C---:B0-----:R-:W-:Y:S01]  /*1120*/  FFMA R44, R24.reuse, R20, R69 ;  /* 0x00000014182c7223 */ /* 0x041fe20000000045 */
[----:B-1----:R-:W-:-:S03]  /*1130*/  FFMA R46, R24, R16, R71 ;  /* 0x00000010182e7223 */ /* 0x002fc60000000047 */
[C---:B------:R-:W-:Y:S01]  /*1140*/  FFMA R55, R25.reuse, R21, R44 ;  /* 0x0000001519377223 */ /* 0x040fe2000000002c */
[C---:B--2---:R-:W-:Y:S01]  /*1150*/  FFMA R42, R24.reuse, R12, R67 ;  /* 0x0000000c182a7223 */ /* 0x044fe20000000043 */
[C---:B------:R-:W-:Y:S01]  /*1160*/  FFMA R53, R25.reuse, R17, R46 ;  /* 0x0000001119357223 */ /* 0x040fe2000000002e */
[----:B---3--:R-:W-:Y:S02]  /*1170*/  FFMA R24, R24, R8, R65 ;  /* 0x0000000818187223 */ /* 0x008fe40000000041 */
[C---:B------:R-:W-:Y:S01]  /*1180*/  FFMA R65, R25.reuse, R13, R42 ;  /* 0x0000000d19417223 */ /* 0x040fe2000000002a */
[C---:B------:R-:W-:Y:S01]  /*1190*/  FFMA R42, R26.reuse, R22, R55 ;  /* 0x000000161a2a7223 */ /* 0x040fe20000000037 */
[C---:B------:R-:W-:Y:S01]  /*11a0*/  FFMA R44, R26.reuse, R18, R53 ;  /* 0x000000121a2c7223 */ /* 0x040fe20000000035 */
[----:B------:R-:W-:Y:S01]  /*11b0*/  FFMA R25, R25, R9, R24 ;  /* 0x0000000919197223 */ /* 0x000fe20000000018 */
[----:B------:R-:W-:Y:S01]  /*11c0*/  FFMA R24, R26, R14, R65 ;  /* 0x0000000e1a187223 */ /* 0x000fe20000000041 */
[C---:B------:R-:W-:Y:S01]  /*11d0*/  FFMA R65, R27.reuse, R23, R42 ;  /* 0x000000171b417223 */ /* 0x040fe2000000002a */
[----:B----4-:R-:W-:Y:S01]  /*11e0*/  FFMA R42, R4, R16, R41 ;  /* 0x00000010042a7223 */ /* 0x010fe20000000029 */
[----:B------:R-:W-:Y:S01]  /*11f0*/  FFMA R26, R26, R10, R25 ;  /* 0x0000000a1a1a7223 */ /* 0x000fe20000000019 */
[C---:B------:R-:W-:Y:S01]  /*1200*/  FFMA R55, R27.reuse, R15, R24 ;  /* 0x0000000f1b377223 */ /* 0x040fe20000000018 */
[C---:B------:R-:W-:Y:S01]  /*1210*/  FFMA R24, R4.reuse, R12, R49 ;  /* 0x0000000c04187223 */ /* 0x040fe20000000031 */
[C---:B------:R-:W-:Y:S01]  /*1220*/  FFMA R67, R27.reuse, R19, R44 ;  /* 0x000000131b437223 */ /* 0x040fe2000000002c */
[----:B------:R-:W-:Y:S01]  /*1230*/  FFMA R53, R27, R11, R26 ;  /* 0x0000000b1b357223 */ /* 0x000fe2000000001a */
[C---:B------:R-:W-:Y:S01]  /*1240*/  FFMA R26, R4.reuse, R20, R45 ;  /* 0x00000014041a7223 */ /* 0x040fe2000000002d */
[-C--:B------:R-:W-:Y:S01]  /*1250*/  FFMA R4, R4, R8.reuse, R33 ;  /* 0x0000000804047223 */ /* 0x080fe20000000021 */
[C---:B------:R-:W-:Y:S01]  /*1260*/  FFMA R25, R5.reuse, R17, R42 ;  /* 0x0000001105197223 */ /* 0x040fe2000000002a */
[C---:B-----5:R-:W-:Y:S01]  /*1270*/  FFMA R34, R36.reuse, R8, R34 ;  /* 0x0000000824227223 */ /* 0x060fe20000000022 */
[C---:B------:R-:W-:Y:S01]  /*1280*/  FFMA R27, R5.reuse, R21, R26 ;  /* 0x00000015051b7223 */ /* 0x040fe2000000001a */
[C---:B------:R-:W-:Y:S01]  /*1290*/  FFMA R32, R36.reuse, R16, R32 ;  /* 0x0000001024207223 */ /* 0x040fe20000000020 */
[C---:B------:R-:W-:Y:S01]  /*12a0*/  FFMA R33, R5.reuse, R13, R24 ;  /* 0x0000000d05217223 */ /* 0x040fe20000000018 */
[-C--:B------:R-:W-:Y:S01]  /*12b0*/  FFMA R5, R5, R9.reuse, R4 ;  /* 0x0000000905057223 */ /* 0x080fe20000000004 */
[----:B------:R-:W-:Y:S01]  /*12c0*/  FFMA R24, R36, R20, R77 ;  /* 0x0000001424187223 */ /* 0x000fe2000000004d */
[----:B------:R-:W-:Y:S01]  /*12d0*/  FFMA R44, R6, R18, R25 ;  /* 0x00000012062c7223 */ /* 0x000fe20000000019 */
[----:B------:R-:W-:Y:S01]  /*12e0*/  FFMA R36, R36, R12, R51 ;  /* 0x0000000c24247223 */ /* 0x000fe20000000033 */
[----:B------:R-:W-:Y:S01]  /*12f0*/  FFMA R40, R28, R20, R40 ;  /* 0x000000141c287223 */ /* 0x000fe20000000028 */
[----:B------:R-:W-:Y:S01]  /*1300*/  FFMA R48, R6, R22, R27 ;  /* 0x0000001606307223 */ /* 0x000fe2000000001b */
[C---:B------:R-:W-:Y:S01]  /*1310*/  FFMA R51, R37.reuse, R9, R34 ;  /* 0x0000000925337223 */ /* 0x040fe20000000022 */
[C---:B------:R-:W-:Y:S01]  /*1320*/  FFMA R49, R37.reuse, R17, R32 ;  /* 0x0000001125317223 */ /* 0x040fe20000000020 */
[----:B------:R-:W-:Y:S01]  /*1330*/  FFMA R16, R28, R16, R43 ;  /* 0x000000101c107223 */ /* 0x000fe2000000002b */
[C---:B------:R-:W-:Y:S01]  /*1340*/  FFMA R4, R6.reuse, R14, R33 ;  /* 0x0000000e06047223 */ /* 0x040fe20000000021 */
[----:B------:R-:W-:Y:S01]  /*1350*/  FFMA R6, R6, R10, R5 ;  /* 0x0000000a06067223 */ /* 0x000fe20000000005 */
[C---:B------:R-:W-:Y:S01]  /*1360*/  FFMA R8, R28.reuse, R8, R47 ;  /* 0x000000081c087223 */ /* 0x040fe2000000002f */
[-C--:B------:R-:W-:Y:S01]  /*1370*/  FFMA R5, R37, R21.reuse, R24 ;  /* 0x0000001525057223 */ /* 0x080fe20000000018 */
[C---:B------:R-:W-:Y:S01]  /*1380*/  FFMA R77, R29.reuse, R21, R40 ;  /* 0x000000151d4d7223 */ /* 0x040fe20000000028 */
[----:B------:R-:W-:Y:S01]  /*1390*/  FFMA R12, R28, R12, R35 ;  /* 0x0000000c1c0c7223 */ /* 0x000fe20000000023 */
[----:B------:R-:W-:Y:S01]  /*13a0*/  FFMA R71, R29, R17, R16 ;  /* 0x000000111d477223 */ /* 0x000fe20000000010 */
[C---:B------:R-:W-:Y:S01]  /*13b0*/  FFMA R21, R7.reuse, R19, R44 ;  /* 0x0000001307157223 */ /* 0x040fe2000000002c */
[----:B------:R-:W-:Y:S01]  /*13c0*/  LDS.128 R24, [R74+0x20] ;  /* 0x000020004a187984 */ /* 0x000fe20000000c00 */
[----:B------:R-:W-:Y:S01]  /*13d0*/  FFMA R17, R7, R23, R48 ;  /* 0x0000001707117223 */ /* 0x000fe20000000030 */
[C---:B------:R-:W-:Y:S01]  /*13e0*/  FFMA R20, R38.reuse, R18, R49 ;  /* 0x0000001226147223 */ /* 0x040fe20000000031 */
[C---:B------:R-:W-:Y:S01]  /*13f0*/  FFMA R16, R38.reuse, R10, R51 ;  /* 0x0000000a26107223 */ /* 0x040fe20000000033 */
[----:B------:R-:W0:Y:S01]  /*1400*/  LDS.128 R40, [R73+0x860] ;  /* 0x0008600049287984 */ /* 0x000e220000000c00 */
[----:B------:R-:W-:Y:S01]  /*1410*/  FFMA R37, R37, R13, R36 ;  /* 0x0000000d25257223 */ /* 0x000fe20000000024 */
[C---:B------:R-:W-:Y:S01]  /*1420*/  FFMA R9, R29.reuse, R9, R8 ;  /* 0x000000091d097223 */ /* 0x040fe20000000008 */
[----:B------:R-:W-:Y:S01]  /*1430*/  FFMA R13, R29, R13, R12 ;  /* 0x0000000d1d0d7223 */ /* 0x000fe2000000000c */
[----:B------:R-:W1:Y:S01]  /*1440*/  LDS.128 R32, [R73+0x8a0] ;  /* 0x0008a00049207984 */ /* 0x000e620000000c00 */
[C---:B------:R-:W-:Y:S01]  /*1450*/  FFMA R29, R7.reuse, R11, R6 ;  /* 0x0000000b071d7223 */ /* 0x040fe20000000006 */
[----:B------:R-:W-:Y:S01]  /*1460*/  FFMA R69, R7, R15, R4 ;  /* 0x0000000f07457223 */ /* 0x000fe20000000004 */
[C---:B------:R-:W-:Y:S01]  /*1470*/  FFMA R12, R38.reuse, R22, R5 ;  /* 0x00000016260c7223 */ /* 0x040fe20000000005 */
[----:B------:R-:W2:Y:S01]  /*1480*/  LDS.128 R44, [R73+0x820] ;  /* 0x00082000492c7984 */ /* 0x000ea20000000c00 */
[----:B------:R-:W-:Y:S01]  /*1490*/  FFMA R8, R38, R14, R37 ;  /* 0x0000000e26087223 */ /* 0x000fe20000000025 */
[C---:B------:R-:W-:Y:S01]  /*14a0*/  FFMA R10, R30.reuse, R10, R9 ;  /* 0x0000000a1e0a7223 */ /* 0x040fe20000000009 */
[C---:B------:R-:W-:Y:S01]  /*14b0*/  FFMA R22, R30.reuse, R22, R77 ;  /* 0x000000161e167223 */ /* 0x040fe2000000004d */
[----:B------:R-:W3:Y:S01]  /*14c0*/  LDS.128 R48, [R73+0x8e0] ;  /* 0x0008e00049307984 */ /* 0x000ee20000000c00 */
[C---:B------:R-:W-:Y:S01]  /*14d0*/  FFMA R18, R30.reuse, R18, R71 ;  /* 0x000000121e127223 */ /* 0x040fe20000000047 */
[C---:B------:R-:W-:Y:S01]  /*14e0*/  FFMA R16, R39.reuse, R11, R16 ;  /* 0x0000000b27107223 */ /* 0x040fe20000000010 */
[C---:B------:R-:W-:Y:S01]  /*14f0*/  FFMA R77, R39.reuse, R19, R20 ;  /* 0x00000013274d7223 */ /* 0x040fe20000000014 */
[----:B------:R-:W4:Y:S01]  /*1500*/  LDS.128 R4, [R74+0x60] ;  /* 0x000060004a047984 */ /* 0x000f220000000c00 */
[C---:B------:R-:W-:Y:S01]  /*1510*/  FFMA R71, R39.reuse, R23, R12 ;  /* 0x0000001727477223 */ /* 0x040fe2000000000c */
[----:B------:R-:W-:Y:S01]  /*1520*/  FFMA R39, R39, R15, R8 ;  /* 0x0000000f27277223 */ /* 0x000fe20000000008 */
[C---:B------:R-:W-:Y:S01]  /*1530*/  FFMA R37, R31.reuse, R11, R10 ;  /* 0x0000000b1f257223 */ /* 0x040fe2000000000a */
[----:B------:R-:W-:Y:S01]  /*1540*/  FFMA R14, R30, R14, R13 ;  /* 0x0000000e1e0e7223 */ /* 0x000fe2000000000d */
[----:B------:R-:W5:Y:S01]  /*1550*/  LDS.128 R8, [R74+0xa0] ;  /* 0x0000a0004a087984 */ /* 0x000f620000000c00 */
[C---:B------:R-:W-:Y:S01]  /*1560*/  FFMA R19, R31.reuse, R19, R18 ;  /* 0x000000131f137223 */ /* 0x040fe20000000012 */
[C---:B------:R-:W-:Y:S01]  /*1570*/  FFMA R23, R31.reuse, R23, R22 ;  /* 0x000000171f177223 */ /* 0x040fe20000000016 */
[----:B------:R-:W-:-:S02]  /*1580*/  FFMA R31, R31, R15, R14 ;  /* 0x0000000f1f1f7223 */ /* 0x000fc4000000000e */
[----:B------:R-:W5:Y:S01]  /*1590*/  LDS.128 R12, [R74+0xe0] ;  /* 0x0000e0004a0c7984 */ /* 0x000f620000000c00 */
[C---:B0-----:R-:W-:Y:S01]  /*15a0*/  FFMA R20, R24.reuse, R40, R65 ;  /* 0x0000002818147223 */ /* 0x041fe20000000041 */
[C---:B-1----:R-:W-:Y:S01]  /*15b0*/  FFMA R22, R24.reuse, R32, R67 ;  /* 0x0000002018167223 */ /* 0x042fe20000000043 */
[C---:B--2---:R-:W-:Y:S02]  /*15c0*/  FFMA R18, R24.reuse, R44, R55 ;  /* 0x0000002c18127223 */ /* 0x044fe40000000037 */
[C---:B------:R-:W-:Y:S01]  /*15d0*/  FFMA R55, R25.reuse, R41, R20 ;  /* 0x0000002919377223 */ /* 0x040fe20000000014 */
[----:B---3--:R-:W-:Y:S01]  /*15e0*/  FFMA R24, R24, R48, R53 ;  /* 0x0000003018187223 */ /* 0x008fe20000000035 */
[C---:B------:R-:W-:Y:S01]  /*15f0*/  FFMA R53, R25.reuse, R33, R22 ;  /* 0x0000002119357223 */ /* 0x040fe20000000016 */
[C---:B------:R-:W-:Y:S01]  /*1600*/  FFMA R65, R25.reuse, R45, R18 ;  /* 0x0000002d19417223 */ /* 0x040fe20000000012 */
[----:B------:R-:W-:Y:S01]  /*1610*/  FFMA R68, R26, R42, R55 ;  /* 0x0000002a1a447223 */ /* 0x000fe20000000037 */
[----:B------:R-:W-:Y:S01]  /*1620*/  FFMA R25, R25, R49, R24 ;  /* 0x0000003119197223 */ /* 0x000fe20000000018 */
[C---:B----4-:R-:W-:Y:S01]  /*1630*/  FFMA R18, R4.reuse, R44, R69 ;  /* 0x0000002c04127223 */ /* 0x050fe20000000045 */
[C---:B------:R-:W-:Y:S01]  /*1640*/  FFMA R20, R4.reuse, R40, R17 ;  /* 0x0000002804147223 */ /* 0x040fe20000000011 */
[C---:B------:R-:W-:Y:S01]  /*1650*/  FFMA R22, R4.reuse, R32, R21 ;  /* 0x0000002004167223 */ /* 0x040fe20000000015 */
[----:B------:R-:W-:Y:S01]  /*1660*/  FFMA R4, R4, R48, R29 ;  /* 0x0000003004047223 */ /* 0x000fe2000000001d */
[C---:B------:R-:W-:Y:S01]  /*1670*/  FFMA R24, R26.reuse, R34, R53 ;  /* 0x000000221a187223 */ /* 0x040fe20000000035 */
[C---:B------:R-:W-:Y:S01]  /*1680*/  FFMA R70, R26.reuse, R46, R65 ;  /* 0x0000002e1a467223 */ /* 0x040fe20000000041 */
[----:B------:R-:W-:Y:S01]  /*1690*/  FFMA R26, R26, R50, R25 ;  /* 0x000000321a1a7223 */ /* 0x000fe20000000019 */
[C---:B------:R-:W-:Y:S01]  /*16a0*/  FFMA R29, R5.reuse, R45, R18 ;  /* 0x0000002d051d7223 */ /* 0x040fe20000000012 */
[C---:B------:R-:W-:Y:S01]  /*16b0*/  FFMA R21, R5.reuse, R41, R20 ;  /* 0x0000002905157223 */ /* 0x040fe20000000014 */
[C---:B------:R-:W-:Y:S01]  /*16c0*/  FFMA R17, R5.reuse, R33, R22 ;  /* 0x0000002105117223 */ /* 0x040fe20000000016 */
[----:B------:R-:W-:Y:S01]  /*16d0*/  FFMA R25, R5, R49, R4 ;  /* 0x0000003105197223 */ /* 0x000fe20000000004 */
[C---:B-----5:R-:W-:Y:S01]  /*16e0*/  FFMA R18, R8.reuse, R40, R71 ;  /* 0x0000002808127223 */ /* 0x060fe20000000047 */
        /* <DEDUP_REMOVED lines=8> */
[C---:B------:R-:W-:Y:S01]  /*1770*/  FFMA R17, R9.reuse, R33, R20 ;  /* 0x0000002109117223 */ /* 0x040fe20000000014 */
[C---:B------:R-:W-:Y:S01]  /*1780*/  FFMA R5, R9.reuse, R45, R6 ;  /* 0x0000002d09057223 */ /* 0x040fe20000000006 */
[C---:B------:R-:W-:Y:S01]  /*1790*/  FFMA R48, R12.reuse, R48, R37 ;  /* 0x000000300c307223 */ /* 0x040fe20000000025 */
[C---:B------:R-:W-:Y:S01]  /*17a0*/  FFMA R32, R12.reuse, R32, R19 ;  /* 0x000000200c207223 */ /* 0x040fe20000000013 */
[----:B------:R-:W-:Y:S01]  /*17b0*/  FFMA R40, R12, R40, R23 ;  /* 0x000000280c287223 */ /* 0x000fe20000000017 */
[-C--:B------:R-:W-:Y:S01]  /*17c0*/  FFMA R9, R9, R49.reuse, R16 ;  /* 0x0000003109097223 */ /* 0x080fe20000000010 */
[C---:B------:R-:W-:Y:S01]  /*17d0*/  FFMA R8, R10.reuse, R42, R21 ;  /* 0x0000002a0a087223 */ /* 0x040fe20000000015 */
[----:B------:R-:W-:Y:S01]  /*17e0*/  FFMA R6, R10, R34, R17 ;  /* 0x000000220a067223 */ /* 0x000fe20000000011 */
[----:B------:R-:W-:Y:S01]  /*17f0*/  FFMA R12, R12, R44, R31 ;  /* 0x0000002c0c0c7223 */ /* 0x000fe2000000001f */
[----:B------:R-:W-:Y:S01]  /*1800*/  LDS.128 R16, [R74+0x30] ;  /* 0x000030004a107984 */ /* 0x000fe20000000c00 */
[C---:B------:R-:W-:Y:S01]  /*1810*/  FFMA R49, R13.reuse, R49, R48 ;  /* 0x000000310d317223 */ /* 0x040fe20000000030 */
[C---:B------:R-:W-:Y:S01]  /*1820*/  FFMA R33, R13.reuse, R33, R32 ;  /* 0x000000210d217223 */ /* 0x040fe20000000020 */
[C---:B------:R-:W-:Y:S01]  /*1830*/  FFMA R41, R13.reuse, R41, R40 ;  /* 0x000000290d297223 */ /* 0x040fe20000000028 */
[----:B------:R-:W0:Y:S01]  /*1840*/  LDS.128 R20, [R73+0x870] ;  /* 0x0008700049147984 */ /* 0x000e220000000c00 */
[----:B------:R-:W-:Y:S01]  /*1850*/  FFMA R13, R13, R45, R12 ;  /* 0x0000002d0d0d7223 */ /* 0x000fe2000000000c */
[-C--:B------:R-:W-:Y:S01]  /*1860*/  FFMA R5, R10, R46.reuse, R5 ;  /* 0x0000002e0a057223 */ /* 0x080fe20000000005 */
[C---:B------:R-:W-:Y:S01]  /*1870*/  FFMA R69, R27.reuse, R43, R68 ;  /* 0x0000002b1b457223 */ /* 0x040fe20000000044 */
[----:B------:R-:W1:Y:S01]  /*1880*/  LDS.128 R28, [R73+0x8b0] ;  /* 0x0008b000491c7984 */ /* 0x000e620000000c00 */
[C---:B------:R-:W-:Y:S01]  /*1890*/  FFMA R77, R27.reuse, R35, R24 ;  /* 0x000000231b4d7223 */ /* 0x040fe20000000018 */
[C---:B------:R-:W-:Y:S01]  /*18a0*/  FFMA R46, R14.reuse, R46, R13 ;  /* 0x0000002e0e2e7223 */ /* 0x040fe2000000000d */
[C---:B------:R-:W-:Y:S01]  /*18b0*/  FFMA R42, R14.reuse, R42, R41 ;  /* 0x0000002a0e2a7223 */ /* 0x040fe20000000029 */
[----:B------:R-:W2:Y:S01]  /*18c0*/  LDS.128 R36, [R73+0x830] ;  /* 0x0008300049247984 */ /* 0x000ea20000000c00 */
[----:B------:R-:W-:Y:S01]  /*18d0*/  FFMA R34, R14, R34, R33 ;  /* 0x000000220e227223 */ /* 0x000fe20000000021 */
[-C--:B------:R-:W-:Y:S01]  /*18e0*/  FFMA R10, R10, R50.reuse, R9 ;  /* 0x000000320a0a7223 */ /* 0x080fe20000000009 */
[----:B------:R-:W-:Y:S01]  /*18f0*/  FFMA R14, R14, R50, R49 ;  /* 0x000000320e0e7223 */ /* 0x000fe20000000031 */
[----:B------:R-:W3:Y:S01]  /*1900*/  LDS.128 R52, [R73+0x8f0] ;  /* 0x0008f00049347984 */ /* 0x000ee20000000c00 */
[C---:B------:R-:W-:Y:S01]  /*1910*/  FFMA R70, R27.reuse, R47, R70 ;  /* 0x0000002f1b467223 */ /* 0x040fe20000000046 */
[-C--:B------:R-:W-:Y:S01]  /*1920*/  FFMA R12, R27, R51.reuse, R26 ;  /* 0x000000331b0c7223 */ /* 0x080fe2000000001a */
[C---:B------:R-:W-:Y:S01]  /*1930*/  FFMA R9, R7.reuse, R51, R25 ;  /* 0x0000003307097223 */ /* 0x040fe20000000019 */
[----:B------:R-:W-:Y:S01]  /*1940*/  FFMA R49, R7, R43, R4 ;  /* 0x0000002b07317223 */ /* 0x000fe20000000004 */
[C---:B------:R-:W-:Y:S01]  /*1950*/  FFMA R45, R11.reuse, R35, R6 ;  /* 0x000000230b2d7223 */ /* 0x040fe20000000006 */
[----:B------:R-:W4:Y:S01]  /*1960*/  LDS.128 R24, [R74+0x70] ;  /* 0x000070004a187984 */ /* 0x000f220000000c00 */
[C---:B------:R-:W-:Y:S01]  /*1970*/  FFMA R41, R11.reuse, R51, R10 ;  /* 0x000000330b297223 */ /* 0x040fe2000000000a */
[----:B------:R-:W-:Y:S01]  /*1980*/  FFMA R67, R11, R43, R8 ;  /* 0x0000002b0b437223 */ /* 0x000fe20000000008 */
[C---:B------:R-:W-:Y:S01]  /*1990*/  FFMA R13, R7.reuse, R35, R64 ;  /* 0x00000023070d7223 */ /* 0x040fe20000000040 */
[-C--:B------:R-:W-:Y:S01]  /*19a0*/  FFMA R71, R7, R47.reuse, R66 ;  /* 0x0000002f07477223 */ /* 0x080fe20000000042 */
[----:B------:R-:W-:Y:S01]  /*19b0*/  FFMA R11, R11, R47, R5 ;  /* 0x0000002f0b0b7223 */ /* 0x000fe20000000005 */
[C---:B------:R-:W-:Y:S01]  /*19c0*/  FFMA R51, R15.reuse, R51, R14 ;  /* 0x000000330f337223 */ /* 0x040fe2000000000e */
[C---:B------:R-:W-:Y:S01]  /*19d0*/  FFMA R65, R15.reuse, R35, R34 ;  /* 0x000000230f417223 */ /* 0x040fe20000000022 */
[C---:B------:R-:W-:Y:S01]  /*19e0*/  FFMA R43, R15.reuse, R43, R42 ;  /* 0x0000002b0f2b7223 */ /* 0x040fe2000000002a */
[----:B------:R-:W-:Y:S01]  /*19f0*/  FFMA R47, R15, R47, R46 ;  /* 0x0000002f0f2f7223 */ /* 0x000fe2000000002e */
        /* <DEDUP_REMOVED lines=8> */
[C---:B------:R-:W-:Y:S01]  /*1a80*/  FFMA R15, R17.reuse, R37, R70 ;  /* 0x00000025110f7223 */ /* 0x040fe20000000046 */
[C---:B------:R-:W-:Y:S02]  /*1a90*/  FFMA R6, R18.reuse, R30, R5 ;  /* 0x0000001e12067223 */ /* 0x040fe40000000005 */
[----:B------:R-:W-:Y:S01]  /*1aa0*/  FFMA R17, R17, R53, R12 ;  /* 0x0000003511117223 */ /* 0x000fe2000000000c */
[----:B------:R-:W-:Y:S01]  /*1ab0*/  FFMA R16, R18, R38, R15 ;  /* 0x0000002612107223 */ /* 0x000fe2000000000f */
[C---:B----4-:R-:W-:Y:S01]  /*1ac0*/  FFMA R12, R24.reuse, R52, R9 ;  /* 0x00000034180c7223 */ /* 0x050fe20000000009 */
[----:B------:R-:W-:Y:S01]  /*1ad0*/  FFMA R10, R24, R28, R13 ;  /* 0x0000001c180a7223 */ /* 0x000fe2000000000d */
[----:B------:R-:W-:Y:S01]  /*1ae0*/  FFMA R8, R18, R54, R17 ;  /* 0x0000003612087223 */ /* 0x000fe20000000011 */
[C---:B------:R-:W-:Y:S01]  /*1af0*/  FFMA R17, R19.reuse, R23, R4 ;  /* 0x0000001713117223 */ /* 0x040fe20000000004 */
[C---:B------:R-:W-:Y:S01]  /*1b00*/  FFMA R18, R19.reuse, R31, R6 ;  /* 0x0000001f13127223 */ /* 0x040fe20000000006 */
[C---:B------:R-:W-:Y:S01]  /*1b10*/  FFMA R16, R19.reuse, R39, R16 ;  /* 0x0000002713107223 */ /* 0x040fe20000000010 */
[----:B------:R-:W0:Y:S01]  /*1b20*/  LDS.128 R4, [R74+0xf0] ;  /* 0x0000f0004a047984 */ /* 0x000e220000000c00 */
[----:B------:R-:W-:Y:S01]  /*1b30*/  FFMA R19, R19, R55, R8 ;  /* 0x0000003713137223 */ /* 0x000fe20000000008 */
[----:B------:R-:W-:Y:S01]  /*1b40*/  IADD3 R8, R63, 0xac, RZ ;  /* 0x000000ac3f087810 */ /* 0x000fe20007ffe0ff */
[C---:B------:R-:W-:Y:S01]  /*1b50*/  FFMA R9, R25.reuse, R53, R12 ;  /* 0x0000003519097223 */ /* 0x040fe2000000000c */
[----:B------:R-:W-:Y:S01]  /*1b60*/  FFMA R13, R25, R29, R10 ;  /* 0x0000001d190d7223 */ /* 0x000fe2000000000a */
[----:B------:R-:W-:-:S02]  /*1b70*/  IADD3 R63, R63, 0x10, RZ ;  /* 0x000000103f3f7810 */ /* 0x000fc40007ffe0ff */
[----:B------:R-:W-:Y:S01]  /*1b80*/  ISETP.GE.U32.AND P0, PT, R8, 0x9c, PT ;  /* 0x0000009c0800780c */ /* 0x000fe20003f06070 */
[C---:B------:R-:W-:Y:S01]  /*1b90*/  FFMA R8, R24.reuse, R20, R49 ;  /* 0x0000001418087223 */ /* 0x040fe20000000031 */
[----:B------:R-:W-:Y:S01]  /*1ba0*/  FFMA R24, R24, R36, R71 ;  /* 0x0000002418187223 */ /* 0x000fe20000000047 */
[C---:B------:R-:W-:Y:S01]  /*1bb0*/  FFMA R10, R26.reuse, R54, R9 ;  /* 0x000000361a0a7223 */ /* 0x040fe20000000009 */
[----:B------:R-:W-:Y:S01]  /*1bc0*/  FFMA R14, R26, R30, R13 ;  /* 0x0000001e1a0e7223 */ /* 0x000fe2000000000d */
[C---:B------:R-:W-:Y:S01]  /*1bd0*/  FFMA R15, R25.reuse, R21, R8 ;  /* 0x00000015190f7223 */ /* 0x040fe20000000008 */
[----:B------:R-:W-:Y:S01]  /*1be0*/  FFMA R25, R25, R37, R24 ;  /* 0x0000002519197223 */ /* 0x000fe20000000018 */
[----:B-----5:R-:W-:Y:S01]  /*1bf0*/  FFMA R24, R32, R52, R41 ;  /* 0x0000003420187223 */ /* 0x020fe20000000029 */
[C---:B------:R-:W-:Y:S01]  /*1c00*/  FFMA R14, R27.reuse, R31, R14 ;  /* 0x0000001f1b0e7223 */ /* 0x040fe2000000000e */
[----:B------:R-:W-:Y:S01]  /*1c10*/  FFMA R8, R26, R22, R15 ;  /* 0x000000161a087223 */ /* 0x000fe2000000000f */
[C---:B------:R-:W-:Y:S01]  /*1c20*/  FFMA R15, R27.reuse, R55, R10 ;  /* 0x000000371b0f7223 */ /* 0x040fe2000000000a */
[----:B------:R-:W-:Y:S01]  /*1c30*/  FFMA R10, R32, R28, R45 ;  /* 0x0000001c200a7223 */ /* 0x000fe2000000002d */
[----:B------:R-:W-:Y:S01]  /*1c40*/  FFMA R12, R26, R38, R25 ;  /* 0x000000261a0c7223 */ /* 0x000fe20000000019 */
        /* <DEDUP_REMOVED lines=14> */
[C---:B------:R-:W-:Y:S01]  /*1d30*/  FFMA R9, R35.reuse, R23, R24 ;  /* 0x0000001723097223 */ /* 0x040fe20000000018 */
[----:B------:R-:W-:Y:S01]  /*1d40*/  FFMA R8, R35, R39, R8 ;  /* 0x0000002723087223 */ /* 0x000fe20000000008 */
[C---:B0-----:R-:W-:Y:S01]  /*1d50*/  FFMA R52, R4.reuse, R52, R51 ;  /* 0x0000003404347223 */ /* 0x041fe20000000033 */
[C---:B------:R-:W-:Y:S01]  /*1d60*/  FFMA R28, R4.reuse, R28, R65 ;  /* 0x0000001c041c7223 */ /* 0x040fe20000000041 */
        /* <DEDUP_REMOVED lines=14> */
[----:B------:R-:W-:Y:S01]  /*1e50*/  @P0 CALL.REL.NOINC `(.L_x_0) ;  /* 0x0000001000000944 */ /* 0x000fe20003c00000 */
[----:B------:R-:W-:Y:S05]  /*1e60*/  BRA `(.L_x_1) ;  /* 0xffffea7000007947 */ /* 0x000fea000383ffff */
.L_x_0:
[----:B------:R-:W0:Y:S01]  /*1e70*/  S2R R3, SR_TID.X ;  /* 0x0000000000037919 */ /* 0x000e220000002100 */
[----:B------:R-:W-:-:S02]  /*1e80*/  ULDC UR4, c[0x0][0x178] ;  /* 0x00005e0000047ab9 */ /* 0x000fc40000000800 */
[----:B------:R-:W-:Y:S01]  /*1e90*/  UIMAD UR4, UR4, 0x32, URZ ;  /* 0x00000032040478a4 */ /* 0x000fe2000f8e023f */
[----:B------:R-:W-:Y:S06]  /*1ea0*/  BAR.SYNC 0x0 ;  /* 0x0000000000007b1d */ /* 0x000fec0000000000 */
[----:B0-----:R-:W-:Y:S02]  /*1eb0*/  SHF.R.U32.HI R28, RZ, 0x3, R3 ;  /* 0x00000003ff1c7819 */ /* 0x001fe40000011603 */
[----:B------:R-:W-:Y:S02]  /*1ec0*/  SHF.L.U32 R29, R3, 0x2, RZ ;  /* 0x00000002031d7819 */ /* 0x000fe400000006ff */
[----:B------:R-:W-:-:S02]  /*1ed0*/  SGXT.U32 R28, R28, 0x3 ;  /* 0x000000031c1c781a */ /* 0x000fc40000000000 */
[----:B------:R-:W-:Y:S02]  /*1ee0*/  LOP3.LUT R3, R29, 0x1c, RZ, 0xc0, !PT ;  /* 0x0000001c1d037812 */ /* 0x000fe400078ec0ff */
[----:B------:R-:W-:Y:S02]  /*1ef0*/  LOP3.LUT R29, R0, 0x1c, R29, 0xf8, !PT ;  /* 0x0000001c001d7812 */ /* 0x000fe400078ef81d */
[----:B------:R-:W-:Y:S01]  /*1f00*/  LOP3.LUT R0, R2, 0x8, RZ, 0xfc, !PT ;  /* 0x0000000802007812 */ /* 0x000fe200078efcff */
[----:B------:R-:W-:Y:S01]  /*1f10*/  IMAD R3, R28, 0x90, R3 ;  /* 0x000000901c037824 */ /* 0x000fe200078e0203 */
[----:B------:R-:W-:Y:S01]  /*1f20*/  ISETP.GE.AND P0, PT, R29, 0xac, PT ;  /* 0x000000ac1d00780c */ /* 0x000fe20003f06270 */
[----:B------:R-:W-:-:S03]  /*1f30*/  IMAD R29, R2, 0xac, R29 ;  /* 0x000000ac021d7824 */ /* 0x000fc600078e021d */
[----:B------:R-:W-:Y:S01]  /*1f40*/  SHF.L.U32 R4, R3, 0x2, RZ ;  /* 0x0000000203047819 */ /* 0x000fe200000006ff */
[----:B------:R-:W-:Y:S01]  /*1f50*/  STS.128 [R3.X4], R16 ;  /* 0x0000001003007388 */ /* 0x000fe20000004c00 */
[----:B------:R-:W-:Y:S02]  /*1f60*/  ISETP.LT.AND P1, PT, R2, UR4, !P0 ;  /* 0x0000000402007c0c */ /* 0x000fe4000c721270 */
[----:B------:R-:W-:Y:S01]  /*1f70*/  ISETP.LT.AND P2, PT, R0, UR4, !P0 ;  /* 0x0000000400007c0c */ /* 0x000fe2000c741270 */
[----:B------:R-:W-:Y:S01]  /*1f80*/  IMAD R28, R28, -0x1b0, R4 ;  /* 0xfffffe501c1c7824 */ /* 0x000fe200078e0204 */
[----:B------:R-:W-:Y:S04]  /*1f90*/  STS.128 [R3.X4+0x90], R12 ;  /* 0x0000900c03007388 */ /* 0x000fe80000004c00 */
[----:B------:R-:W-:Y:S04]  /*1fa0*/  STS.128 [R3.X4+0x120], R8 ;  /* 0x0001200803007388 */ /* 0x000fe80000004c00 */
[----:B------:R-:W-:Y:S04]  /*1fb0*/  STS.128 [R3.X4+0x1b0], R52 ;  /* 0x0001b03403007388 */ /* 0x000fe80000004c00 */
[----:B------:R-:W-:Y:S06]  /*1fc0*/  BAR.SYNC 0x0 ;  /* 0x0000000000007b1d */ /* 0x000fec0000000000 */
[----:B------:R-:W0:Y:S01]  /*1fd0*/  LDS.128 R4, [R28] ;  /* 0x000000001c047984 */ /* 0x000e220000000c00 */
[----:B------:R-:W-:-:S02]  /*1fe0*/  MOV R13, 0x4 ;  /* 0x00000004000d7802 */ /* 0x000fc40000000f00 */
[C---:B------:R-:W-:Y:S01]  /*1ff0*/  IADD3 R8, R29.reuse, 0x560, RZ ;  /* 0x000005601d087810 */ /* 0x040fe20007ffe0ff */
[----:B------:R-:W1:Y:S01]  /*2000*/  LDS.128 R20, [R28+0x480] ;  /* 0x000480001c147984 */ /* 0x000e620000000c00 */
[----:B------:R-:W-:Y:S02]  /*2010*/  IADD3 R10, R29, 0xac0, RZ ;  /* 0x00000ac01d0a7810 */ /* 0x000fe40007ffe0ff */
[C---:B------:R-:W-:Y:S01]  /*2020*/  LOP3.LUT R3, R2.reuse, 0x10, RZ, 0xfc, !PT ;  /* 0x0000001002037812 */ /* 0x040fe200078efcff */
[----:B------:R-:W2:Y:S01]  /*2030*/  LDS.128 R24, [R28+0x900] ;  /* 0x000900001c187984 */ /* 0x000ea20000000c00 */
[----:B------:R-:W-:Y:S01]  /*2040*/  LOP3.LUT R2, R2, 0x18, RZ, 0xfc, !PT ;  /* 0x0000001802027812 */ /* 0x000fe200078efcff */
[-C--:B------:R-:W-:Y:S01]  /*2050*/  IMAD.WIDE R8, R8, R13.reuse, c[0x0][0x170] ;  /* 0x00005c0008087625 */ /* 0x080fe200078e020d */
[----:B------:R-:W-:Y:S02]  /*2060*/  ISETP.LT.AND P3, PT, R3, UR4, !P0 ;  /* 0x0000000403007c0c */ /* 0x000fe4000c761270 */
[----:B------:R-:W-:Y:S01]  /*2070*/  ISETP.LT.AND P0, PT, R2, UR4, !P0 ;  /* 0x0000000402007c0c */ /* 0x000fe2000c701270 */
[----:B------:R-:W-:-:S04]  /*2080*/  IMAD.WIDE R2, R29, R13, c[0x0][0x170] ;  /* 0x00005c001d027625 */ /* 0x000fc800078e020d */
[----:B------:R-:W-:Y:S01]  /*2090*/  IMAD.WIDE R10, R10, R13, c[0x0][0x170] ;  /* 0x00005c000a0a7625 */ /* 0x000fe200078e020d */
[----:B0-----:R0:W-:Y:S04]  /*20a0*/  @P1 STG.E.128 [R2.64], R4 ;  /* 0x0000000402001986 */ /* 0x0011e8000c101d06 */
[----:B-1----:R0:W-:Y:S04]  /*20b0*/  @P2 STG.E.128 [R8.64], R20 ;  /* 0x0000001408002986 */ /* 0x0021e8000c101d06 */
[----:B--2---:R0:W-:Y:S01]  /*20c0*/  @P3 STG.E.128 [R10.64], R24 ;  /* 0x000000180a003986 */ /* 0x0041e2000c101d06 */
[----:B------:R-:W-:Y:S05]  /*20d0*/  @!P0 EXIT ;  /* 0x000000000000894d */ /* 0x000fea0003800000 */
[----:B0-----:R-:W0:Y:S01]  /*20e0*/  LDS.128 R4, [R28+0xd80] ;  /* 0x000d80001c047984 */ /* 0x001e220000000c00 */
[----:B------:R-:W-:-:S05]  /*20f0*/  IADD3 R2, R29, 0x1020, RZ ;  /* 0x000010201d027810 */ /* 0x000fca0007ffe0ff */
[----:B------:R-:W-:-:S05]  /*2100*/  IMAD.WIDE R2, R2, R13, c[0x0][0x170] ;  /* 0x00005c0002027625 */ /* 0x000fca00078e020d */
[----:B0-----:R-:W-:Y:S01]  /*2110*/  STG.E.128 [R2.64], R4 ;  /* 0x0000000402007986 */ /* 0x001fe2000c101d06 */
[----:B------:R-:W-:Y:S05]  /*2120*/  EXIT ;  /* 0x000000000000794d */ /* 0x000fea0003800000 */
.L_x_2:
[----:B------:R-:W-:-:S00]  /*2130*/  BRA `(.L_x_2) ;  /* 0xfffffff000007947 */ /* 0x000fc0000383ffff */
[----:B------:R-:W-:-:S00]  /*2140*/  NOP ;  /* 0x0000000000007918 */ /* 0x000fc00000000000 */
        /* <DEDUP_REMOVED lines=11> */
.L_x_3:


//--------------------- .nv.shared.triton_mm      --------------------------
	.section	.nv.shared.triton_mm,"aw",@nobits
	.align	16
